//
// Generated by NVIDIA NVVM Compiler
//
// Compiler Build ID: CL-36424714
// Cuda compilation tools, release 13.0, V13.0.88
// Based on NVVM 20.0.0
//

.version 9.0
.target sm_100
.address_size 64

	// .globl	_Z8TestFilePvS_m

.visible .entry _Z8TestFilePvS_m(
	.param .u64 .ptr .align 1 _Z8TestFilePvS_m_param_0,
	.param .u64 .ptr .align 1 _Z8TestFilePvS_m_param_1,
	.param .u64 _Z8TestFilePvS_m_param_2
)
{
	.reg .pred 	%p<4>;
	.reg .b16 	%rs<5>;
	.reg .b32 	%r<5>;
	.reg .b64 	%rd<10>;

	ld.param.u64 	%rd3, [_Z8TestFilePvS_m_param_0];
	ld.param.u64 	%rd4, [_Z8TestFilePvS_m_param_1];
	ld.param.u64 	%rd5, [_Z8TestFilePvS_m_param_2];
	cvta.to.global.u64 	%rd1, %rd4;
	mov.u32 	%r1, %ctaid.x;
	mov.u32 	%r2, %ntid.y;
	mov.u32 	%r3, %tid.x;
	mad.lo.s32 	%r4, %r1, %r2, %r3;
	cvt.u64.u32 	%rd2, %r4;
	setp.le.u64 	%p1, %rd5, %rd2;
	@%p1 bra 	$L__BB0_5;
	cvta.to.global.u64 	%rd6, %rd3;
	add.s64 	%rd7, %rd6, %rd2;
	ld.global.u8 	%rs1, [%rd7];
	add.s16 	%rs2, %rs1, -9;
	setp.lt.u16 	%p2, %rs2, 5;
	@%p2 bra 	$L__BB0_3;
	setp.ne.s16 	%p3, %rs1, 32;
	@%p3 bra 	$L__BB0_4;
$L__BB0_3:
	add.s64 	%rd8, %rd1, %rd2;
	mov.b16 	%rs3, 1;
	st.global.u8 	[%rd8], %rs3;
	bra.uni 	$L__BB0_5;
$L__BB0_4:
	add.s64 	%rd9, %rd1, %rd2;
	mov.b16 	%rs4, 0;
	st.global.u8 	[%rd9], %rs4;
$L__BB0_5:
	ret;

}


// ===== COMPILED SASS (sm_100) =====

	.target	sm_100

	.elftype	@"ET_EXEC"


//--------------------- .note.nv.tkinfo           --------------------------
	.section	.note.nv.tkinfo,"",@"SHT_NOTE"
	.sectionflags	@"SHF_NOTE_NV_TKINFO"
	.tkinfo
        /*0018*/ 	.word	0x00000002
        /*0030*/ 	.string	""
        /*0030*/ 	.string	"ptxas"
        /*0030*/ 	.string	"Cuda compilation tools, release 13.0, V13.0.88"
        /*0030*/ 	.string	"Build cuda_13.0.r13.0/compiler.36424714_0"
        /*0030*/ 	.string	"-arch sm_100 -m 64 "



//--------------------- .note.nv.cuinfo           --------------------------
	.section	.note.nv.cuinfo,"",@"SHT_NOTE"
	.sectionflags	@"SHF_NOTE_NV_CUINFO"
        /*0018*/ 	.short	0x0002
        /*001a*/ 	.short	0x0064
        /*001c*/ 	.short	0x0082
	.zero		2


//--------------------- .nv.info                  --------------------------
	.section	.nv.info,"",@"SHT_CUDA_INFO"
	.align	4


	//----- nvinfo : EIATTR_REGCOUNT
	.align		4
        /*0000*/ 	.byte	0x04, 0x2f
        /*0002*/ 	.short	(.L_1 - .L_0)
	.align		4
.L_0:
        /*0004*/ 	.word	index@(_Z8TestFilePvS_m)
        /*0008*/ 	.word	0x0000000a


	//----- nvinfo : EIATTR_FRAME_SIZE
	.align		4
.L_1:
        /*000c*/ 	.byte	0x04, 0x11
        /*000e*/ 	.short	(.L_3 - .L_2)
	.align		4
.L_2:
        /*0010*/ 	.word	index@(_Z8TestFilePvS_m)
        /*0014*/ 	.word	0x00000000


	//----- nvinfo : EIATTR_MIN_STACK_SIZE
	.align		4
.L_3:
        /*0018*/ 	.byte	0x04, 0x12
        /*001a*/ 	.short	(.L_5 - .L_4)
	.align		4
.L_4:
        /*001c*/ 	.word	index@(_Z8TestFilePvS_m)
        /*0020*/ 	.word	0x00000000
.L_5:


//--------------------- .nv.compat                --------------------------
	.section	.nv.compat,"",@"SHT_CUDA_COMPAT_INFO"
	.align	4
        /*0000*/ 	.byte	0x02, 0x09, 0x00, 0x00, 0x02, 0x02, 0x01, 0x00, 0x02, 0x05, 0x05, 0x00, 0x03, 0x07, 0x01, 0x01
        /*0010*/ 	.byte	0x02, 0x03, 0x00, 0x00, 0x02, 0x06, 0x01, 0x00, 0x04, 0x0b, 0x08, 0x00, 0x09, 0x00, 0x00, 0x00
        /*0020*/ 	.byte	0x00, 0x00, 0x00, 0x00


//--------------------- .nv.info._Z8TestFilePvS_m --------------------------
	.section	.nv.info._Z8TestFilePvS_m,"",@"SHT_CUDA_INFO"
	.sectionflags	@""
	.align	4


	//----- nvinfo : EIATTR_CUDA_API_VERSION
	.align		4
        /*0000*/ 	.byte	0x04, 0x37
        /*0002*/ 	.short	(.L_7 - .L_6)
.L_6:
        /*0004*/ 	.word	0x00000082


	//----- nvinfo : EIATTR_KPARAM_INFO
	.align		4
.L_7:
        /*0008*/ 	.byte	0x04, 0x17
        /*000a*/ 	.short	(.L_9 - .L_8)
.L_8:
        /*000c*/ 	.word	0x00000000
        /*0010*/ 	.short	0x0002
        /*0012*/ 	.short	0x0010
        /*0014*/ 	.byte	0x00, 0xf0, 0x21, 0x00


	//----- nvinfo : EIATTR_KPARAM_INFO
	.align		4
.L_9:
        /*0018*/ 	.byte	0x04, 0x17
        /*001a*/ 	.short	(.L_11 - .L_10)
.L_10:
        /*001c*/ 	.word	0x00000000
        /*0020*/ 	.short	0x0001
        /*0022*/ 	.short	0x0008
        /*0024*/ 	.byte	0x00, 0xf5, 0x21, 0x00


	//----- nvinfo : EIATTR_KPARAM_INFO
	.align		4
.L_11:
        /*0028*/ 	.byte	0x04, 0x17
        /*002a*/ 	.short	(.L_13 - .L_12)
.L_12:
        /*002c*/ 	.word	0x00000000
        /*0030*/ 	.short	0x0000
        /*0032*/ 	.short	0x0000
        /*0034*/ 	.byte	0x00, 0xf5, 0x21, 0x00


	//----- nvinfo : EIATTR_SPARSE_MMA_MASK
	.align		4
.L_13:
        /*0038*/ 	.byte	0x03, 0x50
        /*003a*/ 	.short	0x0000


	//----- nvinfo : EIATTR_MAXREG_COUNT
	.align		4
        /*003c*/ 	.byte	0x03, 0x1b
        /*003e*/ 	.short	0x00ff


	//----- nvinfo : EIATTR_MERCURY_ISA_VERSION
	.align		4
        /*0040*/ 	.byte	0x03, 0x5f
        /*0042*/ 	.short	0x0101


	//----- nvinfo : EIATTR_VRC_CTA_INIT_COUNT
	.align		4
        /*0044*/ 	.byte	0x02, 0x4a
	.zero		1
	.zero		1


	//----- nvinfo : EIATTR_EXIT_INSTR_OFFSETS
	.align		4
        /*0048*/ 	.byte	0x04, 0x1c
        /*004a*/ 	.short	(.L_15 - .L_14)


	//   ....[0]....
.L_14:
        /*004c*/ 	.word	0x00000080


	//   ....[1]....
        /*0050*/ 	.word	0x00000170


	//   ....[2]....
        /*0054*/ 	.word	0x000001c0


	//----- nvinfo : EIATTR_CBANK_PARAM_SIZE
	.align		4
.L_15:
        /*0058*/ 	.byte	0x03, 0x19
        /*005a*/ 	.short	0x0018


	//----- nvinfo : EIATTR_PARAM_CBANK
	.align		4
        /*005c*/ 	.byte	0x04, 0x0a
        /*005e*/ 	.short	(.L_17 - .L_16)
	.align		4
.L_16:
        /*0060*/ 	.word	index@(.nv.constant0._Z8TestFilePvS_m)
        /*0064*/ 	.short	0x0380
        /*0066*/ 	.short	0x0018


	//----- nvinfo : EIATTR_SW_WAR
	.align		4
.L_17:
        /*0068*/ 	.byte	0x04, 0x36
        /*006a*/ 	.short	(.L_19 - .L_18)
.L_18:
        /*006c*/ 	.word	0x00000008
.L_19:


//--------------------- .nv.callgraph             --------------------------
	.section	.nv.callgraph,"",@"SHT_CUDA_CALLGRAPH"
	.align	4
	.sectionentsize	8
	.align		4
        /*0000*/ 	.word	0x00000000
	.align		4
        /*0004*/ 	.word	0xffffffff
	.align		4
        /*0008*/ 	.word	0x00000000
	.align		4
        /*000c*/ 	.word	0xfffffffe
	.align		4
        /*0010*/ 	.word	0x00000000
	.align		4
        /*0014*/ 	.word	0xfffffffd
	.align		4
        /*0018*/ 	.word	0x00000000
	.align		4
        /*001c*/ 	.word	0xfffffffc


//--------------------- .text._Z8TestFilePvS_m    --------------------------
	.section	.text._Z8TestFilePvS_m,"ax",@progbits
	.align	128
        .global         _Z8TestFilePvS_m
        .type           _Z8TestFilePvS_m,@function
        .size           _Z8TestFilePvS_m,(.L_x_1 - _Z8TestFilePvS_m)
        .other          _Z8TestFilePvS_m,@"STO_CUDA_ENTRY STV_DEFAULT"
_Z8TestFilePvS_m:
.text._Z8TestFilePvS_m:
[----:B------:R-:W-:Y:S01]  /*0000*/  LDC R1, c[0x0][0x37c] ;  /* 0x0000df00ff017b82 */ /* 0x000fe20000000800 */
[----:B------:R-:W0:Y:S07]  /*0010*/  S2R R0, SR_TID.X ;  /* 0x0000000000007919 */ /* 0x000e2e0000002100 */
[----:B------:R-:W0:Y:S01]  /*0020*/  S2UR UR4, SR_CTAID.X ;  /* 0x00000000000479c3 */ /* 0x000e220000002500 */
[----:B------:R-:W1:Y:S07]  /*0030*/  LDCU.64 UR6, c[0x0][0x390] ;  /* 0x00007200ff0677ac */ /* 0x000e6e0008000a00 */
[----:B------:R-:W0:Y:S02]  /*0040*/  LDC R7, c[0x0][0x364] ;  /* 0x0000d900ff077b82 */ /* 0x000e240000000800 */
[----:B0-----:R-:W-:-:S05]  /*0050*/  IMAD R7, R7, UR4, R0 ;  /* 0x0000000407077c24 */ /* 0x001fca000f8e0200 */
[----:B-1----:R-:W-:-:S04]  /*0060*/  ISETP.GE.U32.AND P0, PT, R7, UR6, PT ;  /* 0x0000000607007c0c */ /* 0x002fc8000bf06070 */
[----:B------:R-:W-:-:S13]  /*0070*/  ISETP.GE.U32.AND.EX P0, PT, RZ, UR7, PT, P0 ;  /* 0x00000007ff007c0c */ /* 0x000fda000bf06100 */
[----:B------:R-:W-:Y:S05]  /*0080*/  @P0 EXIT ;  /* 0x000000000000094d */ /* 0x000fea0003800000 */
[----:B------:R-:W0:Y:S01]  /*0090*/  LDCU.64 UR6, c[0x0][0x380] ;  /* 0x00007000ff0677ac */ /* 0x000e220008000a00 */
[----:B------:R-:W1:Y:S01]  /*00a0*/  LDCU.64 UR4, c[0x0][0x358] ;  /* 0x00006b00ff0477ac */ /* 0x000e620008000a00 */
[----:B0-----:R-:W-:-:S05]  /*00b0*/  IADD3 R2, P0, PT, R7, UR6, RZ ;  /* 0x0000000607027c10 */ /* 0x001fca000ff1e0ff */
[----:B------:R-:W-:-:S05]  /*00c0*/  IMAD.X R3, RZ, RZ, UR7, P0 ;  /* 0x00000007ff037e24 */ /* 0x000fca00080e06ff */
[----:B-1----:R-:W2:Y:S02]  /*00d0*/  LDG.E.U8 R2, desc[UR4][R2.64] ;  /* 0x0000000402027981 */ /* 0x002ea4000c1e1100 */
[C---:B--2---:R-:W-:Y:S01]  /*00e0*/  VIADD R0, R2.reuse, 0xfffffff7 ;  /* 0xfffffff702007836 */ /* 0x044fe20000000000 */
[----:B------:R-:W-:-:S04]  /*00f0*/  ISETP.NE.AND P0, PT, R2, 0x20, PT ;  /* 0x000000200200780c */ /* 0x000fc80003f05270 */
[----:B------:R-:W-:-:S04]  /*0100*/  LOP3.LUT R0, R0, 0xffff, RZ, 0xc0, !PT ;  /* 0x0000ffff00007812 */ /* 0x000fc800078ec0ff */
[----:B------:R-:W-:Y:S01]  /*0110*/  ISETP.GE.U32.AND P0, PT, R0, 0x5, P0 ;  /* 0x000000050000780c */ /* 0x000fe20000706070 */
[----:B------:R-:W-:-:S12]  /*0120*/  IMAD.MOV.U32 R0, RZ, RZ, 0x1 ;  /* 0x00000001ff007424 */ /* 0x000fd800078e00ff */
[----:B------:R-:W0:Y:S02]  /*0130*/  @!P0 LDC.64 R4, c[0x0][0x388] ;  /* 0x0000e200ff048b82 */ /* 0x000e240000000a00 */
[----:B0-----:R-:W-:-:S05]  /*0140*/  @!P0 IADD3 R4, P1, PT, R7, R4, RZ ;  /* 0x0000000407048210 */ /* 0x001fca0007f3e0ff */
[----:B------:R-:W-:-:S05]  /*0150*/  @!P0 IMAD.X R5, RZ, RZ, R5, P1 ;  /* 0x000000ffff058224 */ /* 0x000fca00008e0605 */
[----:B------:R0:W-:Y:S01]  /*0160*/  @!P0 STG.E.U8 desc[UR4][R4.64], R0 ;  /* 0x0000000004008986 */ /* 0x0001e2000c101104 */
[----:B------:R-:W-:Y:S05]  /*0170*/  @!P0 EXIT ;  /* 0x000000000000894d */ /* 0x000fea0003800000 */
[----:B------:R-:W1:Y:S02]  /*0180*/  LDCU.64 UR6, c[0x0][0x388] ;  /* 0x00007100ff0677ac */ /* 0x000e640008000a00 */
[----:B-1----:R-:W-:-:S05]  /*0190*/  IADD3 R2, P0, PT, R7, UR6, RZ ;  /* 0x0000000607027c10 */ /* 0x002fca000ff1e0ff */
[----:B------:R-:W-:-:S05]  /*01a0*/  IMAD.X R3, RZ, RZ, UR7, P0 ;  /* 0x00000007ff037e24 */ /* 0x000fca00080e06ff */
[----:B------:R-:W-:Y:S01]  /*01b0*/  STG.E.U8 desc[UR4][R2.64], RZ ;  /* 0x000000ff02007986 */ /* 0x000fe2000c101104 */
[----:B------:R-:W-:Y:S05]  /*01c0*/  EXIT ;  /* 0x000000000000794d */ /* 0x000fea0003800000 */
.L_x_0:
[----:B------:R-:W-:-:S00]  /*01d0*/  BRA `(.L_x_0) ;  /* 0xfffffffc00fc7947 */ /* 0x000fc0000383ffff */
[----:B------:R-:W-:-:S00]  /*01e0*/  NOP ;  /* 0x0000000000007918 */ /* 0x000fc00000000000 */
        /* <DEDUP_REMOVED lines=9> */
.L_x_1:


//--------------------- .nv.shared.reserved.0     --------------------------
	.section	.nv.shared.reserved.0,"aw",@nobits
	.weak		__nv_reservedSMEM_offset_0_alias
	.size		__nv_reservedSMEM_offset_0_alias, 0, 64
	.other		__nv_reservedSMEM_offset_0_alias,@"STO_CUDA_RESERVED_SHARED STV_DEFAULT"
__nv_reservedSMEM_offset_0_alias:
	.zero		0
	.zero		64


//--------------------- .nv.constant0._Z8TestFilePvS_m --------------------------
	.section	.nv.constant0._Z8TestFilePvS_m,"a",@progbits
	.sectionflags	@""
	.align	4
.nv.constant0._Z8TestFilePvS_m:
	.zero		920


//--------------------- SYMBOLS --------------------------

	.type		.nv.reservedSmem.offset0,@object
	.size		.nv.reservedSmem.offset0,0x4
